//
// Generated by NVIDIA NVVM Compiler
//
// Compiler Build ID: CL-36424714
// Cuda compilation tools, release 13.0, V13.0.88
// Based on NVVM 20.0.0
//

.version 9.0
.target sm_100
.address_size 64

	// .globl	_Z6kernelPiS_S_

.visible .entry _Z6kernelPiS_S_(
	.param .u64 .ptr .align 1 _Z6kernelPiS_S__param_0,
	.param .u64 .ptr .align 1 _Z6kernelPiS_S__param_1,
	.param .u64 .ptr .align 1 _Z6kernelPiS_S__param_2
)
{
	.reg .pred 	%p<2>;
	.reg .b32 	%r<5>;
	.reg .b64 	%rd<7>;

	ld.param.u64 	%rd1, [_Z6kernelPiS_S__param_0];
	ld.param.u64 	%rd2, [_Z6kernelPiS_S__param_1];
	ld.param.u64 	%rd3, [_Z6kernelPiS_S__param_2];
	mov.u32 	%r1, %tid.x;
	setp.ne.s32 	%p1, %r1, 0;
	@%p1 bra 	$L__BB0_2;
	cvta.to.global.u64 	%rd4, %rd1;
	cvta.to.global.u64 	%rd5, %rd2;
	cvta.to.global.u64 	%rd6, %rd3;
	ld.global.u32 	%r2, [%rd4];
	ld.global.u32 	%r3, [%rd5];
	add.s32 	%r4, %r3, %r2;
	st.global.u32 	[%rd6], %r4;
$L__BB0_2:
	ret;

}


// ===== COMPILED SASS (sm_100) =====

	.target	sm_100

	.elftype	@"ET_EXEC"


//--------------------- .note.nv.tkinfo           --------------------------
	.section	.note.nv.tkinfo,"",@"SHT_NOTE"
	.sectionflags	@"SHF_NOTE_NV_TKINFO"
	.tkinfo
        /*0018*/ 	.word	0x00000002
        /*0030*/ 	.string	""
        /*0030*/ 	.string	"ptxas"
        /*0030*/ 	.string	"Cuda compilation tools, release 13.0, V13.0.88"
        /*0030*/ 	.string	"Build cuda_13.0.r13.0/compiler.36424714_0"
        /*0030*/ 	.string	"-arch sm_100 -m 64 "



//--------------------- .note.nv.cuinfo           --------------------------
	.section	.note.nv.cuinfo,"",@"SHT_NOTE"
	.sectionflags	@"SHF_NOTE_NV_CUINFO"
        /*0018*/ 	.short	0x0002
        /*001a*/ 	.short	0x0064
        /*001c*/ 	.short	0x0082
	.zero		2


//--------------------- .nv.info                  --------------------------
	.section	.nv.info,"",@"SHT_CUDA_INFO"
	.align	4


	//----- nvinfo : EIATTR_REGCOUNT
	.align		4
        /*0000*/ 	.byte	0x04, 0x2f
        /*0002*/ 	.short	(.L_1 - .L_0)
	.align		4
.L_0:
        /*0004*/ 	.word	index@(_Z6kernelPiS_S_)
        /*0008*/ 	.word	0x0000000c


	//----- nvinfo : EIATTR_FRAME_SIZE
	.align		4
.L_1:
        /*000c*/ 	.byte	0x04, 0x11
        /*000e*/ 	.short	(.L_3 - .L_2)
	.align		4
.L_2:
        /*0010*/ 	.word	index@(_Z6kernelPiS_S_)
        /*0014*/ 	.word	0x00000000


	//----- nvinfo : EIATTR_MIN_STACK_SIZE
	.align		4
.L_3:
        /*0018*/ 	.byte	0x04, 0x12
        /*001a*/ 	.short	(.L_5 - .L_4)
	.align		4
.L_4:
        /*001c*/ 	.word	index@(_Z6kernelPiS_S_)
        /*0020*/ 	.word	0x00000000
.L_5:


//--------------------- .nv.compat                --------------------------
	.section	.nv.compat,"",@"SHT_CUDA_COMPAT_INFO"
	.align	4
        /*0000*/ 	.byte	0x02, 0x09, 0x00, 0x00, 0x02, 0x02, 0x01, 0x00, 0x02, 0x05, 0x05, 0x00, 0x03, 0x07, 0x01, 0x01
        /*0010*/ 	.byte	0x02, 0x03, 0x00, 0x00, 0x02, 0x06, 0x01, 0x00, 0x04, 0x0b, 0x08, 0x00, 0x09, 0x00, 0x00, 0x00
        /*0020*/ 	.byte	0x00, 0x00, 0x00, 0x00


//--------------------- .nv.info._Z6kernelPiS_S_  --------------------------
	.section	.nv.info._Z6kernelPiS_S_,"",@"SHT_CUDA_INFO"
	.sectionflags	@""
	.align	4


	//----- nvinfo : EIATTR_CUDA_API_VERSION
	.align		4
        /*0000*/ 	.byte	0x04, 0x37
        /*0002*/ 	.short	(.L_7 - .L_6)
.L_6:
        /*0004*/ 	.word	0x00000082


	//----- nvinfo : EIATTR_KPARAM_INFO
	.align		4
.L_7:
        /*0008*/ 	.byte	0x04, 0x17
        /*000a*/ 	.short	(.L_9 - .L_8)
.L_8:
        /*000c*/ 	.word	0x00000000
        /*0010*/ 	.short	0x0002
        /*0012*/ 	.short	0x0010
        /*0014*/ 	.byte	0x00, 0xf5, 0x21, 0x00


	//----- nvinfo : EIATTR_KPARAM_INFO
	.align		4
.L_9:
        /*0018*/ 	.byte	0x04, 0x17
        /*001a*/ 	.short	(.L_11 - .L_10)
.L_10:
        /*001c*/ 	.word	0x00000000
        /*0020*/ 	.short	0x0001
        /*0022*/ 	.short	0x0008
        /*0024*/ 	.byte	0x00, 0xf5, 0x21, 0x00


	//----- nvinfo : EIATTR_KPARAM_INFO
	.align		4
.L_11:
        /*0028*/ 	.byte	0x04, 0x17
        /*002a*/ 	.short	(.L_13 - .L_12)
.L_12:
        /*002c*/ 	.word	0x00000000
        /*0030*/ 	.short	0x0000
        /*0032*/ 	.short	0x0000
        /*0034*/ 	.byte	0x00, 0xf5, 0x21, 0x00


	//----- nvinfo : EIATTR_SPARSE_MMA_MASK
	.align		4
.L_13:
        /*0038*/ 	.byte	0x03, 0x50
        /*003a*/ 	.short	0x0000


	//----- nvinfo : EIATTR_MAXREG_COUNT
	.align		4
        /*003c*/ 	.byte	0x03, 0x1b
        /*003e*/ 	.short	0x00ff


	//----- nvinfo : EIATTR_MERCURY_ISA_VERSION
	.align		4
        /*0040*/ 	.byte	0x03, 0x5f
        /*0042*/ 	.short	0x0101


	//----- nvinfo : EIATTR_VRC_CTA_INIT_COUNT
	.align		4
        /*0044*/ 	.byte	0x02, 0x4a
	.zero		1
	.zero		1


	//----- nvinfo : EIATTR_EXIT_INSTR_OFFSETS
	.align		4
        /*0048*/ 	.byte	0x04, 0x1c
        /*004a*/ 	.short	(.L_15 - .L_14)


	//   ....[0]....
.L_14:
        /*004c*/ 	.word	0x00000030


	//   ....[1]....
        /*0050*/ 	.word	0x000000c0


	//----- nvinfo : EIATTR_CBANK_PARAM_SIZE
	.align		4
.L_15:
        /*0054*/ 	.byte	0x03, 0x19
        /*0056*/ 	.short	0x0018


	//----- nvinfo : EIATTR_PARAM_CBANK
	.align		4
        /*0058*/ 	.byte	0x04, 0x0a
        /*005a*/ 	.short	(.L_17 - .L_16)
	.align		4
.L_16:
        /*005c*/ 	.word	index@(.nv.constant0._Z6kernelPiS_S_)
        /*0060*/ 	.short	0x0380
        /*0062*/ 	.short	0x0018


	//----- nvinfo : EIATTR_SW_WAR
	.align		4
.L_17:
        /*0064*/ 	.byte	0x04, 0x36
        /*0066*/ 	.short	(.L_19 - .L_18)
.L_18:
        /*0068*/ 	.word	0x00000008
.L_19:


//--------------------- .nv.callgraph             --------------------------
	.section	.nv.callgraph,"",@"SHT_CUDA_CALLGRAPH"
	.align	4
	.sectionentsize	8
	.align		4
        /*0000*/ 	.word	0x00000000
	.align		4
        /*0004*/ 	.word	0xffffffff
	.align		4
        /*0008*/ 	.word	0x00000000
	.align		4
        /*000c*/ 	.word	0xfffffffe
	.align		4
        /*0010*/ 	.word	0x00000000
	.align		4
        /*0014*/ 	.word	0xfffffffd
	.align		4
        /*0018*/ 	.word	0x00000000
	.align		4
        /*001c*/ 	.word	0xfffffffc


//--------------------- .text._Z6kernelPiS_S_     --------------------------
	.section	.text._Z6kernelPiS_S_,"ax",@progbits
	.align	128
        .global         _Z6kernelPiS_S_
        .type           _Z6kernelPiS_S_,@function
        .size           _Z6kernelPiS_S_,(.L_x_1 - _Z6kernelPiS_S_)
        .other          _Z6kernelPiS_S_,@"STO_CUDA_ENTRY STV_DEFAULT"
_Z6kernelPiS_S_:
.text._Z6kernelPiS_S_:
[----:B------:R-:W-:Y:S01]  /*0000*/  LDC R1, c[0x0][0x37c] ;  /* 0x0000df00ff017b82 */ /* 0x000fe20000000800 */
[----:B------:R-:W0:Y:S02]  /*0010*/  S2R R0, SR_TID.X ;  /* 0x0000000000007919 */ /* 0x000e240000002100 */
[----:B0-----:R-:W-:-:S13]  /*0020*/  ISETP.NE.AND P0, PT, R0, RZ, PT ;  /* 0x000000ff0000720c */ /* 0x001fda0003f05270 */
[----:B------:R-:W-:Y:S05]  /*0030*/  @P0 EXIT ;  /* 0x000000000000094d */ /* 0x000fea0003800000 */
[----:B------:R-:W0:Y:S01]  /*0040*/  LDC.64 R2, c[0x0][0x380] ;  /* 0x0000e000ff027b82 */ /* 0x000e220000000a00 */
[----:B------:R-:W0:Y:S07]  /*0050*/  LDCU.64 UR4, c[0x0][0x358] ;  /* 0x00006b00ff0477ac */ /* 0x000e2e0008000a00 */
[----:B------:R-:W1:Y:S01]  /*0060*/  LDC.64 R4, c[0x0][0x388] ;  /* 0x0000e200ff047b82 */ /* 0x000e620000000a00 */
[----:B0-----:R-:W2:Y:S04]  /*0070*/  LDG.E R2, desc[UR4][R2.64] ;  /* 0x0000000402027981 */ /* 0x001ea8000c1e1900 */
[----:B-1----:R-:W2:Y:S03]  /*0080*/  LDG.E R5, desc[UR4][R4.64] ;  /* 0x0000000404057981 */ /* 0x002ea6000c1e1900 */
[----:B------:R-:W0:Y:S01]  /*0090*/  LDC.64 R6, c[0x0][0x390] ;  /* 0x0000e400ff067b82 */ /* 0x000e220000000a00 */
[----:B--2---:R-:W-:-:S05]  /*00a0*/  IADD3 R9, PT, PT, R2, R5, RZ ;  /* 0x0000000502097210 */ /* 0x004fca0007ffe0ff */
[----:B0-----:R-:W-:Y:S01]  /*00b0*/  STG.E desc[UR4][R6.64], R9 ;  /* 0x0000000906007986 */ /* 0x001fe2000c101904 */
[----:B------:R-:W-:Y:S05]  /*00c0*/  EXIT ;  /* 0x000000000000794d */ /* 0x000fea0003800000 */
.L_x_0:
[----:B------:R-:W-:-:S00]  /*00d0*/  BRA `(.L_x_0) ;  /* 0xfffffffc00fc7947 */ /* 0x000fc0000383ffff */
[----:B------:R-:W-:-:S00]  /*00e0*/  NOP ;  /* 0x0000000000007918 */ /* 0x000fc00000000000 */
        /* <DEDUP_REMOVED lines=9> */
.L_x_1:


//--------------------- .nv.shared.reserved.0     --------------------------
	.section	.nv.shared.reserved.0,"aw",@nobits
	.weak		__nv_reservedSMEM_offset_0_alias
	.size		__nv_reservedSMEM_offset_0_alias, 0, 64
	.other		__nv_reservedSMEM_offset_0_alias,@"STO_CUDA_RESERVED_SHARED STV_DEFAULT"
__nv_reservedSMEM_offset_0_alias:
	.zero		0
	.zero		64


//--------------------- .nv.constant0._Z6kernelPiS_S_ --------------------------
	.section	.nv.constant0._Z6kernelPiS_S_,"a",@progbits
	.sectionflags	@""
	.align	4
.nv.constant0._Z6kernelPiS_S_:
	.zero		920


//--------------------- SYMBOLS --------------------------

	.type		.nv.reservedSmem.offset0,@object
	.size		.nv.reservedSmem.offset0,0x4
